	.headerflags	@"EF_CUDA_TEXMODE_UNIFIED EF_CUDA_64BIT_ADDRESS EF_CUDA_ACCELERATORS EF_CUDA_SM90 EF_CUDA_VIRTUAL_SM(EF_CUDA_SM90)"
	.elftype	@"ET_EXEC"


//--------------------- .nv.info                  --------------------------
	.section	.nv.info,"",@"SHT_CUDA_INFO"
	.align	4


	//----- nvinfo : EIATTR_REGCOUNT
	.align		4
        /*0000*/ 	.byte	0x04, 0x2f
        /*0002*/ 	.short	(.L_3 - .L_2)
	.align		4
.L_2:
        /*0004*/ 	.word	index@(triton_poi_fused__native_batch_norm_legit_no_training_relu_threshold_backward_0)
        /*0008*/ 	.word	0x00000012


	//----- nvinfo : EIATTR_MIN_STACK_SIZE
	.align		4
.L_3:
        /*000c*/ 	.byte	0x04, 0x12
        /*000e*/ 	.short	(.L_5 - .L_4)
	.align		4
.L_4:
        /*0010*/ 	.word	index@(triton_poi_fused__native_batch_norm_legit_no_training_relu_threshold_backward_0)
        /*0014*/ 	.word	0x00000000


	//----- nvinfo : EIATTR_FRAME_SIZE
	.align		4
.L_5:
        /*0018*/ 	.byte	0x04, 0x11
        /*001a*/ 	.short	(.L_7 - .L_6)
	.align		4
.L_6:
        /*001c*/ 	.word	index@(triton_poi_fused__native_batch_norm_legit_no_training_relu_threshold_backward_0)
        /*0020*/ 	.word	0x00000000


	//----- nvinfo : EIATTR_MIN_STACK_SIZE
	.align		4
.L_7:
        /*0024*/ 	.byte	0x04, 0x12
        /*0026*/ 	.short	(.L_9 - .L_8)
	.align		4
.L_8:
        /*0028*/ 	.word	index@(triton_poi_fused__native_batch_norm_legit_no_training_relu_threshold_backward_0)
        /*002c*/ 	.word	0x00000000
.L_9:


//--------------------- .nv.info.triton_poi_fused__native_batch_norm_legit_no_training_relu_threshold_backward_0 --------------------------
	.section	.nv.info.triton_poi_fused__native_batch_norm_legit_no_training_relu_threshold_backward_0,"",@"SHT_CUDA_INFO"
	.sectionflags	@""
	.align	4


	//----- nvinfo : EIATTR_CUDA_API_VERSION
	.align		4
        /*0000*/ 	.byte	0x04, 0x37
        /*0002*/ 	.short	(.L_11 - .L_10)
.L_10:
        /*0004*/ 	.word	0x0000007c


	//----- nvinfo : EIATTR_KPARAM_INFO
	.align		4
.L_11:
        /*0008*/ 	.byte	0x04, 0x17
        /*000a*/ 	.short	(.L_13 - .L_12)
.L_12:
        /*000c*/ 	.word	0x00000000
        /*0010*/ 	.short	0x0007
        /*0012*/ 	.short	0x0038
        /*0014*/ 	.byte	0x00, 0xf0, 0x11, 0x00


	//----- nvinfo : EIATTR_KPARAM_INFO
	.align		4
.L_13:
        /*0018*/ 	.byte	0x04, 0x17
        /*001a*/ 	.short	(.L_15 - .L_14)
.L_14:
        /*001c*/ 	.word	0x00000000
        /*0020*/ 	.short	0x0006
        /*0022*/ 	.short	0x0030
        /*0024*/ 	.byte	0x00, 0xf4, 0x21, 0x00


	//----- nvinfo : EIATTR_KPARAM_INFO
	.align		4
.L_15:
        /*0028*/ 	.byte	0x04, 0x17
        /*002a*/ 	.short	(.L_17 - .L_16)
.L_16:
        /*002c*/ 	.word	0x00000000
        /*0030*/ 	.short	0x0005
        /*0032*/ 	.short	0x0028
        /*0034*/ 	.byte	0x00, 0xf4, 0x21, 0x00


	//----- nvinfo : EIATTR_KPARAM_INFO
	.align		4
.L_17:
        /*0038*/ 	.byte	0x04, 0x17
        /*003a*/ 	.short	(.L_19 - .L_18)
.L_18:
        /*003c*/ 	.word	0x00000000
        /*0040*/ 	.short	0x0004
        /*0042*/ 	.short	0x0020
        /*0044*/ 	.byte	0x00, 0xf4, 0x21, 0x00


	//----- nvinfo : EIATTR_KPARAM_INFO
	.align		4
.L_19:
        /*0048*/ 	.byte	0x04, 0x17
        /*004a*/ 	.short	(.L_21 - .L_20)
.L_20:
        /*004c*/ 	.word	0x00000000
        /*0050*/ 	.short	0x0003
        /*0052*/ 	.short	0x0018
        /*0054*/ 	.byte	0x00, 0xf4, 0x21, 0x00


	//----- nvinfo : EIATTR_KPARAM_INFO
	.align		4
.L_21:
        /*0058*/ 	.byte	0x04, 0x17
        /*005a*/ 	.short	(.L_23 - .L_22)
.L_22:
        /*005c*/ 	.word	0x00000000
        /*0060*/ 	.short	0x0002
        /*0062*/ 	.short	0x0010
        /*0064*/ 	.byte	0x00, 0xf4, 0x21, 0x00


	//----- nvinfo : EIATTR_KPARAM_INFO
	.align		4
.L_23:
        /*0068*/ 	.byte	0x04, 0x17
        /*006a*/ 	.short	(.L_25 - .L_24)
.L_24:
        /*006c*/ 	.word	0x00000000
        /*0070*/ 	.short	0x0001
        /*0072*/ 	.short	0x0008
        /*0074*/ 	.byte	0x00, 0xf4, 0x21, 0x00


	//----- nvinfo : EIATTR_KPARAM_INFO
	.align		4
.L_25:
        /*0078*/ 	.byte	0x04, 0x17
        /*007a*/ 	.short	(.L_27 - .L_26)
.L_26:
        /*007c*/ 	.word	0x00000000
        /*0080*/ 	.short	0x0000
        /*0082*/ 	.short	0x0000
        /*0084*/ 	.byte	0x00, 0xf4, 0x21, 0x00


	//----- nvinfo : EIATTR_SPARSE_MMA_MASK
	.align		4
.L_27:
        /*0088*/ 	.byte	0x03, 0x50
        /*008a*/ 	.short	0x0000


	//----- nvinfo : EIATTR_MAXREG_COUNT
	.align		4
        /*008c*/ 	.byte	0x03, 0x1b
        /*008e*/ 	.short	0x00ff


	//----- nvinfo : EIATTR_EXIT_INSTR_OFFSETS
	.align		4
        /*0090*/ 	.byte	0x04, 0x1c
        /*0092*/ 	.short	(.L_29 - .L_28)


	//   ....[0]....
.L_28:
        /*0094*/ 	.word	0x00000390


	//   ....[1]....
        /*0098*/ 	.word	0x000003b0


	//----- nvinfo : EIATTR_REQNTID
	.align		4
.L_29:
        /*009c*/ 	.byte	0x04, 0x10
        /*009e*/ 	.short	(.L_31 - .L_30)
.L_30:
        /*00a0*/ 	.word	0x00000080
        /*00a4*/ 	.word	0x00000001
        /*00a8*/ 	.word	0x00000001


	//----- nvinfo : EIATTR_CBANK_PARAM_SIZE
	.align		4
.L_31:
        /*00ac*/ 	.byte	0x03, 0x19
        /*00ae*/ 	.short	0x003c


	//----- nvinfo : EIATTR_PARAM_CBANK
	.align		4
        /*00b0*/ 	.byte	0x04, 0x0a
        /*00b2*/ 	.short	(.L_33 - .L_32)
	.align		4
.L_32:
        /*00b4*/ 	.word	index@(.nv.constant0.triton_poi_fused__native_batch_norm_legit_no_training_relu_threshold_backward_0)
        /*00b8*/ 	.short	0x0210
        /*00ba*/ 	.short	0x003c


	//----- nvinfo : EIATTR_SW_WAR
	.align		4
.L_33:
        /*00bc*/ 	.byte	0x04, 0x36
        /*00be*/ 	.short	(.L_35 - .L_34)
.L_34:
        /*00c0*/ 	.word	0x00000008
.L_35:


//--------------------- .nv.callgraph             --------------------------
	.section	.nv.callgraph,"",@"SHT_CUDA_CALLGRAPH"
	.align	4
	.sectionentsize	8
	.align		4
        /*0000*/ 	.word	0x00000000
	.align		4
        /*0004*/ 	.word	0xffffffff
	.align		4
        /*0008*/ 	.word	0x00000000
	.align		4
        /*000c*/ 	.word	0xfffffffe
	.align		4
        /*0010*/ 	.word	0x00000000
	.align		4
        /*0014*/ 	.word	0xfffffffd
	.align		4
        /*0018*/ 	.word	0x00000000
	.align		4
        /*001c*/ 	.word	0xfffffffc


//--------------------- .nv.constant4             --------------------------
	.section	.nv.constant4,"a",@progbits
	.align	8
	.align		8
.nv.constant4:
        /*0000*/ 	.dword	_$_str
	.align		8
        /*0008*/ 	.dword	_$_str_$_2


//--------------------- .text.triton_poi_fused__native_batch_norm_legit_no_training_relu_threshold_backward_0 --------------------------
	.section	.text.triton_poi_fused__native_batch_norm_legit_no_training_relu_threshold_backward_0,"ax",@progbits
	.align	128
        .global         triton_poi_fused__native_batch_norm_legit_no_training_relu_threshold_backward_0
        .type           triton_poi_fused__native_batch_norm_legit_no_training_relu_threshold_backward_0,@function
        .size           triton_poi_fused__native_batch_norm_legit_no_training_relu_threshold_backward_0,(.L_x_1 - triton_poi_fused__native_batch_norm_legit_no_training_relu_threshold_backward_0)
        .other          triton_poi_fused__native_batch_norm_legit_no_training_relu_threshold_backward_0,@"STO_CUDA_ENTRY STV_DEFAULT"
triton_poi_fused__native_batch_norm_legit_no_training_relu_threshold_backward_0:
.text.triton_poi_fused__native_batch_norm_legit_no_training_relu_threshold_backward_0:
[----:B------:R-:W0:Y:S01]  /*0000*/  LDC R1, c[0x0][0x28] ;  /* 0x00000a00ff017b82 */ /* 0x000e220000000800 */
[----:B------:R-:W1:Y:S07]  /*0010*/  S2R R0, SR_TID.X ;  /* 0x0000000000007919 */ /* 0x000e6e0000002100 */
[----:B------:R-:W2:Y:S01]  /*0020*/  LDC.64 R8, c[0x0][0x220] ;  /* 0x00008800ff087b82 */ /* 0x000ea20000000a00 */
[----:B------:R-:W-:Y:S01]  /*0030*/  IMAD.MOV.U32 R14, RZ, RZ, RZ ;  /* 0x000000ffff0e7224 */ /* 0x000fe200078e00ff */
[----:B------:R-:W-:Y:S01]  /*0040*/  ULDC.64 UR4, c[0x0][0x208] ;  /* 0x0000820000047ab9 */ /* 0x000fe20000000a00 */
[----:B------:R-:W3:Y:S01]  /*0050*/  S2R R3, SR_CTAID.X ;  /* 0x0000000000037919 */ /* 0x000ee20000002500 */
[----:B------:R-:W-:-:S04]  /*0060*/  ULDC.64 UR6, c[0x0][0x240] ;  /* 0x0000900000067ab9 */ /* 0x000fc80000000a00 */
[----:B------:R-:W4:Y:S08]  /*0070*/  LDC.64 R6, c[0x0][0x218] ;  /* 0x00008600ff067b82 */ /* 0x000f300000000a00 */
[----:B------:R-:W5:Y:S08]  /*0080*/  LDC.64 R10, c[0x0][0x228] ;  /* 0x00008a00ff0a7b82 */ /* 0x000f700000000a00 */
[----:B------:R-:W4:Y:S01]  /*0090*/  LDC.64 R12, c[0x0][0x230] ;  /* 0x00008c00ff0c7b82 */ /* 0x000f220000000a00 */
[----:B-1----:R-:W-:-:S02]  /*00a0*/  LOP3.LUT R0, R0, 0x7f, RZ, 0xc0, !PT ;  /* 0x0000007f00007812 */ /* 0x002fc400078ec0ff */
[----:B---3--:R-:W-:-:S03]  /*00b0*/  SHF.R.S32.HI R2, RZ, 0x18, R3 ;  /* 0x00000018ff027819 */ /* 0x008fc60000011403 */
[----:B------:R-:W-:Y:S01]  /*00c0*/  IMAD R0, R3, 0x80, R0 ;  /* 0x0000008003007824 */ /* 0x000fe200078e0200 */
[----:B------:R-:W-:-:S04]  /*00d0*/  SGXT R3, R2, 0x1 ;  /* 0x000000010203781a */ /* 0x000fc80000000200 */
[----:B------:R-:W-:Y:S02]  /*00e0*/  ISETP.GE.AND P0, PT, R0, 0x180, PT ;  /* 0x000001800000780c */ /* 0x000fe40003f06270 */
[----:B------:R-:W-:-:S04]  /*00f0*/  LEA.HI R3, R3, R0, RZ, 0x2 ;  /* 0x0000000003037211 */ /* 0x000fc800078f10ff */
[----:B------:R-:W-:-:S05]  /*0100*/  SHF.R.S32.HI R3, RZ, 0x2, R3 ;  /* 0x00000002ff037819 */ /* 0x000fca0000011403 */
[----:B------:R-:W-:-:S05]  /*0110*/  IMAD.HI R2, R3, 0x2aaaaaab, RZ ;  /* 0x2aaaaaab03027827 */ /* 0x000fca00078e02ff */
[----:B------:R-:W-:-:S04]  /*0120*/  SHF.R.U32.HI R5, RZ, 0x1f, R2 ;  /* 0x0000001fff057819 */ /* 0x000fc80000011602 */
[----:B------:R-:W-:Y:S02]  /*0130*/  LEA.HI R2, R2, R5, RZ, 0x1e ;  /* 0x0000000502027211 */ /* 0x000fe400078ff0ff */
[----:B------:R-:W1:Y:S03]  /*0140*/  LDC.64 R4, c[0x0][0x210] ;  /* 0x00008400ff047b82 */ /* 0x000e660000000a00 */
[----:B------:R-:W-:-:S04]  /*0150*/  IMAD R15, R2, -0x18, R3 ;  /* 0xffffffe8020f7824 */ /* 0x000fc800078e0203 */
[----:B--2---:R-:W-:-:S05]  /*0160*/  IMAD.WIDE R8, R15, 0x4, R8 ;  /* 0x000000040f087825 */ /* 0x004fca00078e0208 */
[----:B------:R5:W2:Y:S01]  /*0170*/  @!P0 LDG.E.EL R14, desc[UR4][R8.64] ;  /* 0x00000004080e8981 */ /* 0x000aa2000c2e1900 */
[----:B------:R-:W-:Y:S01]  /*0180*/  CS2R R2, SRZ ;  /* 0x0000000000027805 */ /* 0x000fe2000001ff00 */
[----:B----4-:R-:W-:-:S05]  /*0190*/  IMAD.WIDE R6, R15, 0x4, R6 ;  /* 0x000000040f067825 */ /* 0x010fca00078e0206 */
[----:B------:R3:W4:Y:S01]  /*01a0*/  @!P0 LDG.E.EL R3, desc[UR4][R6.64] ;  /* 0x0000000406038981 */ /* 0x000722000c2e1900 */
[----:B-1----:R-:W-:-:S04]  /*01b0*/  IMAD.WIDE R4, R0, 0x4, R4 ;  /* 0x0000000400047825 */ /* 0x002fc800078e0204 */
[C---:B-----5:R-:W-:Y:S01]  /*01c0*/  IMAD.WIDE R8, R15.reuse, 0x4, R10 ;  /* 0x000000040f087825 */ /* 0x060fe200078e020a */
[----:B------:R1:W4:Y:S01]  /*01d0*/  @!P0 LDG.E R2, desc[UR4][R4.64] ;  /* 0x0000000404028981 */ /* 0x000322000c1e1900 */
[----:B---3--:R-:W3:Y:S02]  /*01e0*/  LDC.64 R6, c[0x0][0x238] ;  /* 0x00008e00ff067b82 */ /* 0x008ee40000000a00 */
[----:B0-----:R-:W-:Y:S01]  /*01f0*/  IMAD.WIDE R10, R15, 0x4, R12 ;  /* 0x000000040f0a7825 */ /* 0x001fe200078e020c */
[----:B------:R-:W-:-:S06]  /*0200*/  CS2R R12, SRZ ;  /* 0x00000000000c7805 */ /* 0x000fcc000001ff00 */
[----:B------:R-:W5:Y:S04]  /*0210*/  @!P0 LDG.E.EL R12, desc[UR4][R8.64] ;  /* 0x00000004080c8981 */ /* 0x000f68000c2e1900 */
[----:B------:R-:W5:Y:S01]  /*0220*/  @!P0 LDG.E.EL R13, desc[UR4][R10.64] ;  /* 0x000000040a0d8981 */ /* 0x000f62000c2e1900 */
[----:B-1----:R-:W-:Y:S02]  /*0230*/  IMAD.MOV.U32 R4, RZ, RZ, 0x3e800000 ;  /* 0x3e800000ff047424 */ /* 0x002fe400078e00ff */
[----:B--2---:R-:W-:-:S04]  /*0240*/  FADD R14, R14, 9.9999997473787516356e-06 ;  /* 0x3727c5ac0e0e7421 */ /* 0x004fc80000000000 */
[----:B------:R-:W0:Y:S02]  /*0250*/  MUFU.SQRT R15, R14 ;  /* 0x0000000e000f7308 */ /* 0x000e240000002000 */
[C---:B0-----:R-:W-:Y:S02]  /*0260*/  FSETP.GT.AND P1, PT, R15.reuse, 8.50705917302346158658e+37, PT ;  /* 0x7e8000000f00780b */ /* 0x041fe40003f24000 */
[----:B------:R-:W-:-:S11]  /*0270*/  FSETP.GEU.AND P2, PT, R15, 1.175494350822287508e-38, PT ;  /* 0x008000000f00780b */ /* 0x000fd60003f4e000 */
[----:B------:R-:W-:-:S04]  /*0280*/  @P1 FMUL R15, R15, 0.25 ;  /* 0x3e8000000f0f1820 */ /* 0x000fc80000400000 */
[----:B------:R-:W-:-:S06]  /*0290*/  @!P2 FMUL R15, R15, 16777216 ;  /* 0x4b8000000f0fa820 */ /* 0x000fcc0000400000 */
[----:B------:R-:W0:Y:S01]  /*02a0*/  MUFU.RCP R15, R15 ;  /* 0x0000000f000f7308 */ /* 0x000e220000001000 */
[----:B------:R-:W-:Y:S01]  /*02b0*/  FSEL R4, R4, 1, P1 ;  /* 0x3f80000004047808 */ /* 0x000fe20000800000 */
[----:B----4-:R-:W-:-:S04]  /*02c0*/  FADD R2, -R3, R2 ;  /* 0x0000000203027221 */ /* 0x010fc80000000100 */
[----:B------:R-:W-:-:S04]  /*02d0*/  @!P2 FMUL R4, R4, 16777216 ;  /* 0x4b8000000404a820 */ /* 0x000fc80000400000 */
[----:B0-----:R-:W-:-:S04]  /*02e0*/  FMUL R3, R15, R4 ;  /* 0x000000040f037220 */ /* 0x001fc80000400000 */
[----:B------:R-:W-:-:S04]  /*02f0*/  FMUL R2, R2, R3 ;  /* 0x0000000302027220 */ /* 0x000fc80000400000 */
[----:B-----5:R-:W-:-:S05]  /*0300*/  FFMA R2, R2, R12, R13 ;  /* 0x0000000c02027223 */ /* 0x020fca000000000d */
[----:B------:R-:W-:-:S04]  /*0310*/  FSETP.GEU.AND P1, PT, R2, RZ, PT ;  /* 0x000000ff0200720b */ /* 0x000fc80003f2e000 */
[----:B------:R-:W-:Y:S01]  /*0320*/  FSEL R9, R2, RZ, P1 ;  /* 0x000000ff02097208 */ /* 0x000fe20000800000 */
[C---:B---3--:R-:W-:Y:S01]  /*0330*/  IMAD.WIDE R2, R0.reuse, 0x4, R6 ;  /* 0x0000000400027825 */ /* 0x048fe200078e0206 */
[----:B------:R-:W-:Y:S02]  /*0340*/  IADD3 R4, P1, R0, UR6, RZ ;  /* 0x0000000600047c10 */ /* 0x000fe4000ff3e0ff */
[----:B------:R-:W-:Y:S02]  /*0350*/  FSETP.GTU.AND P2, PT, R9, RZ, PT ;  /* 0x000000ff0900720b */ /* 0x000fe40003f4c000 */
[----:B------:R-:W-:Y:S01]  /*0360*/  LEA.HI.X.SX32 R5, R0, UR7, 0x1, P1 ;  /* 0x0000000700057c11 */ /* 0x000fe200088f0eff */
[----:B------:R0:W-:Y:S01]  /*0370*/  @!P0 STG.E desc[UR4][R2.64], R9 ;  /* 0x0000000902008986 */ /* 0x0001e2000c101904 */
[----:B------:R-:W-:Y:S01]  /*0380*/  SEL R7, RZ, 0x1, P2 ;  /* 0x00000001ff077807 */ /* 0x000fe20001000000 */
[----:B0-----:R-:W-:Y:S08]  /*0390*/  @P0 EXIT ;  /* 0x000000000000094d */ /* 0x001ff00003800000 */
[----:B------:R-:W-:Y:S01]  /*03a0*/  STG.E.U8 desc[UR4][R4.64], R7 ;  /* 0x0000000704007986 */ /* 0x000fe2000c101104 */
[----:B------:R-:W-:Y:S05]  /*03b0*/  EXIT ;  /* 0x000000000000794d */ /* 0x000fea0003800000 */
.L_x_0:
[----:B------:R-:W-:-:S00]  /*03c0*/  BRA `(.L_x_0) ;  /* 0xfffffffc00fc7947 */ /* 0x000fc0000383ffff */
[----:B------:R-:W-:-:S00]  /*03d0*/  NOP ;  /* 0x0000000000007918 */ /* 0x000fc00000000000 */
        /* <DEDUP_REMOVED lines=10> */
.L_x_1:


//--------------------- .nv.global.init           --------------------------
	.section	.nv.global.init,"aw",@progbits
.nv.global.init:
	.type		_$_str,@object
	.size		_$_str,(_$_str_$_2 - _$_str)
_$_str:
        /*0000*/ 	.byte	0x5f, 0x5f, 0x43, 0x55, 0x44, 0x41, 0x5f, 0x46, 0x54, 0x5a, 0x00
	.type		_$_str_$_2,@object
	.size		_$_str_$_2,(.L_1 - _$_str_$_2)
_$_str_$_2:
        /*000b*/ 	.byte	0x5f, 0x5f, 0x43, 0x55, 0x44, 0x41, 0x5f, 0x50, 0x52, 0x45, 0x43, 0x5f, 0x53, 0x51, 0x52, 0x54
        /*001b*/ 	.byte	0x00
.L_1:


//--------------------- .nv.constant0.triton_poi_fused__native_batch_norm_legit_no_training_relu_threshold_backward_0 --------------------------
	.section	.nv.constant0.triton_poi_fused__native_batch_norm_legit_no_training_relu_threshold_backward_0,"a",@progbits
	.sectionflags	@""
	.align	4
.nv.constant0.triton_poi_fused__native_batch_norm_legit_no_training_relu_threshold_backward_0:
	.zero		588
